//
// Generated by NVIDIA NVVM Compiler
//
// Compiler Build ID: CL-36424714
// Cuda compilation tools, release 13.0, V13.0.88
// Based on NVVM 20.0.0
//

.version 9.0
.target sm_100
.address_size 64

	// .globl	_Z3fooPd
.extern .func  (.param .b32 func_retval0) vprintf
(
	.param .b64 vprintf_param_0,
	.param .b64 vprintf_param_1
)
;
.global .align 1 .b8 $str[20] = {117, 49, 91, 37, 100, 44, 37, 100, 93, 58, 32, 37, 46, 51, 108, 102, 32, 32, 9};

.visible .entry _Z3fooPd(
	.param .u64 .ptr .align 1 _Z3fooPd_param_0
)
{
	.local .align 16 .b8 	__local_depot0[16];
	.reg .b64 	%SP;
	.reg .b64 	%SPL;
	.reg .b32 	%r<7>;
	.reg .b64 	%rd<9>;
	.reg .b64 	%fd<2>;

	mov.u64 	%SPL, __local_depot0;
	cvta.local.u64 	%SP, %SPL;
	ld.param.u64 	%rd1, [_Z3fooPd_param_0];
	cvta.to.global.u64 	%rd2, %rd1;
	add.u64 	%rd3, %SP, 0;
	add.u64 	%rd4, %SPL, 0;
	mov.u32 	%r1, %ctaid.x;
	mov.u32 	%r2, %tid.x;
	shl.b32 	%r3, %r1, 10;
	or.b32  	%r4, %r3, %r2;
	mul.wide.u32 	%rd5, %r4, 8;
	add.s64 	%rd6, %rd2, %rd5;
	ld.global.f64 	%fd1, [%rd6];
	st.local.v2.u32 	[%rd4], {%r1, %r2};
	st.local.f64 	[%rd4+8], %fd1;
	mov.u64 	%rd7, $str;
	cvta.global.u64 	%rd8, %rd7;
	{ // callseq 0, 0
	.param .b64 param0;
	st.param.b64 	[param0], %rd8;
	.param .b64 param1;
	st.param.b64 	[param1], %rd3;
	.param .b32 retval0;
	call.uni (retval0), 
	vprintf, 
	(
	param0, 
	param1
	);
	ld.param.b32 	%r5, [retval0];
	} // callseq 0
	ret;

}
	// .globl	_Z13updateElementPdS_S_
.visible .entry _Z13updateElementPdS_S_(
	.param .u64 .ptr .align 1 _Z13updateElementPdS_S__param_0,
	.param .u64 .ptr .align 1 _Z13updateElementPdS_S__param_1,
	.param .u64 .ptr .align 1 _Z13updateElementPdS_S__param_2
)
{
	.reg .pred 	%p<19>;
	.reg .b32 	%r<16>;
	.reg .b64 	%rd<36>;
	.reg .b64 	%fd<45>;

	ld.param.u64 	%rd15, [_Z13updateElementPdS_S__param_0];
	ld.param.u64 	%rd16, [_Z13updateElementPdS_S__param_1];
	ld.param.u64 	%rd17, [_Z13updateElementPdS_S__param_2];
	cvta.to.global.u64 	%rd1, %rd15;
	cvta.to.global.u64 	%rd18, %rd17;
	cvta.to.global.u64 	%rd2, %rd16;
	mov.u32 	%r1, %ctaid.x;
	setp.eq.s32 	%p2, %r1, 0;
	setp.eq.s32 	%p3, %r1, 1023;
	or.pred  	%p1, %p2, %p3;
	shl.b32 	%r11, %r1, 10;
	add.s32 	%r13, %r11, -1024;
	mul.wide.u32 	%rd34, %r11, 8;
	add.s64 	%rd3, %rd1, %rd34;
	mul.wide.s32 	%rd19, %r13, 8;
	add.s64 	%rd20, %rd19, %rd2;
	add.s64 	%rd4, %rd20, 8;
	add.s64 	%rd5, %rd18, 8;
	add.s32 	%r12, %r11, 1024;
	mul.wide.u32 	%rd21, %r12, 8;
	add.s64 	%rd22, %rd21, %rd2;
	add.s64 	%rd7, %rd22, 8;
	mov.b32 	%r15, -1024;
	mov.b32 	%r14, 8176;
	mov.b64 	%rd35, 0;
$L__BB1_1:
	mul.wide.s32 	%rd23, %r13, 8;
	add.s64 	%rd24, %rd2, %rd23;
	add.s64 	%rd10, %rd24, 8192;
	setp.eq.s32 	%p4, %r15, -1024;
	or.pred  	%p5, %p4, %p1;
	add.s64 	%rd11, %rd1, %rd35;
	@%p5 bra 	$L__BB1_10;
	setp.ne.s32 	%p6, %r1, 1;
	ld.global.f64 	%fd3, [%rd10+-8192];
	add.s64 	%rd25, %rd7, %rd35;
	ld.global.f64 	%fd4, [%rd25+-8];
	add.f64 	%fd5, %fd3, %fd4;
	ld.global.f64 	%fd6, [%rd10+-8];
	add.f64 	%fd7, %fd5, %fd6;
	add.s64 	%rd26, %rd2, %rd34;
	ld.global.f64 	%fd8, [%rd26+8];
	add.f64 	%fd9, %fd7, %fd8;
	ld.global.f64 	%fd10, [%rd26];
	fma.rn.f64 	%fd11, %fd10, 0dC010000000000000, %fd9;
	mul.f64 	%fd12, %fd11, 0d3FE0000000000000;
	fma.rn.f64 	%fd13, %fd10, 0d4000000000000000, %fd12;
	add.s64 	%rd27, %rd5, %rd34;
	ld.global.f64 	%fd14, [%rd27+-8];
	fma.rn.f64 	%fd1, %fd14, 0dBFEFFE5C91D14E3C, %fd13;
	add.s64 	%rd28, %rd1, %rd34;
	st.global.f64 	[%rd28], %fd1;
	@%p6 bra 	$L__BB1_5;
	mul.f64 	%fd15, %fd1, 0d3FE8000000000000;
	st.global.f64 	[%rd11], %fd15;
	setp.ne.s32 	%p8, %r15, -2;
	@%p8 bra 	$L__BB1_10;
	ld.global.f64 	%fd16, [%rd1+8176];
	mul.f64 	%fd17, %fd16, 0d3FE8000000000000;
	st.global.f64 	[%rd1+8184], %fd17;
	bra.uni 	$L__BB1_6;
$L__BB1_5:
	setp.ne.s32 	%p7, %r15, -2;
	@%p7 bra 	$L__BB1_7;
$L__BB1_6:
	ld.global.f64 	%fd18, [%rd3+8176];
	mul.f64 	%fd19, %fd18, 0d3FE8000000000000;
	st.global.f64 	[%rd3+8184], %fd19;
$L__BB1_7:
	setp.ne.s32 	%p9, %r1, 1022;
	@%p9 bra 	$L__BB1_10;
	ld.global.f64 	%fd20, [%rd11+8372224];
	mul.f64 	%fd21, %fd20, 0d3FE8000000000000;
	st.global.f64 	[%rd11+8380416], %fd21;
	setp.ne.s32 	%p10, %r15, -2;
	@%p10 bra 	$L__BB1_10;
	ld.global.f64 	%fd22, [%rd1+8388592];
	mul.f64 	%fd23, %fd22, 0d3FE8000000000000;
	st.global.f64 	[%rd1+8388600], %fd23;
$L__BB1_10:
	setp.eq.s32 	%p11, %r15, -2;
	or.pred  	%p12, %p11, %p1;
	@%p12 bra 	$L__BB1_20;
	setp.eq.s32 	%p13, %r15, -1024;
	add.s64 	%rd29, %rd4, %rd35;
	ld.global.f64 	%fd24, [%rd29];
	add.s64 	%rd30, %rd7, %rd35;
	ld.global.f64 	%fd25, [%rd30];
	add.f64 	%fd26, %fd24, %fd25;
	ld.global.f64 	%fd27, [%rd10];
	add.f64 	%fd28, %fd26, %fd27;
	add.s64 	%rd31, %rd2, %rd34;
	ld.global.f64 	%fd29, [%rd31+16];
	add.f64 	%fd30, %fd28, %fd29;
	ld.global.f64 	%fd31, [%rd31+8];
	fma.rn.f64 	%fd32, %fd31, 0dC010000000000000, %fd30;
	mul.f64 	%fd33, %fd32, 0d3FE0000000000000;
	fma.rn.f64 	%fd34, %fd31, 0d4000000000000000, %fd33;
	add.s64 	%rd32, %rd5, %rd34;
	ld.global.f64 	%fd35, [%rd32];
	fma.rn.f64 	%fd2, %fd35, 0dBFEFFE5C91D14E3C, %fd34;
	add.s64 	%rd33, %rd1, %rd34;
	st.global.f64 	[%rd33+8], %fd2;
	@%p13 bra 	$L__BB1_15;
	setp.eq.s32 	%p14, %r1, 1;
	@%p14 bra 	$L__BB1_19;
	setp.ne.s32 	%p15, %r1, 1022;
	@%p15 bra 	$L__BB1_20;
$L__BB1_14:
	ld.global.f64 	%fd40, [%rd11+8372232];
	mul.f64 	%fd41, %fd40, 0d3FE8000000000000;
	st.global.f64 	[%rd11+8380424], %fd41;
	bra.uni 	$L__BB1_20;
$L__BB1_15:
	ld.global.f64 	%fd36, [%rd3+8];
	mul.f64 	%fd37, %fd36, 0d3FE8000000000000;
	st.global.f64 	[%rd3], %fd37;
	setp.eq.s32 	%p16, %r1, 1;
	@%p16 bra 	$L__BB1_18;
	setp.ne.s32 	%p17, %r1, 1022;
	@%p17 bra 	$L__BB1_20;
	ld.global.f64 	%fd38, [%rd1+8372224];
	mul.f64 	%fd39, %fd38, 0d3FE8000000000000;
	st.global.f64 	[%rd1+8380416], %fd39;
	bra.uni 	$L__BB1_14;
$L__BB1_18:
	ld.global.f64 	%fd42, [%rd1+8192];
	mul.f64 	%fd43, %fd42, 0d3FE8000000000000;
	st.global.f64 	[%rd1], %fd43;
$L__BB1_19:
	mul.f64 	%fd44, %fd2, 0d3FE8000000000000;
	st.global.f64 	[%rd11+8], %fd44;
$L__BB1_20:
	add.s32 	%r15, %r15, 2;
	add.s32 	%r14, %r14, -16;
	add.s64 	%rd35, %rd35, 16;
	add.s64 	%rd34, %rd34, 16;
	add.s32 	%r13, %r13, 2;
	setp.ne.s32 	%p18, %r14, -16;
	@%p18 bra 	$L__BB1_1;
	ret;

}


// ===== COMPILED SASS (sm_100) =====

	.target	sm_100

	.elftype	@"ET_EXEC"


//--------------------- .note.nv.tkinfo           --------------------------
	.section	.note.nv.tkinfo,"",@"SHT_NOTE"
	.sectionflags	@"SHF_NOTE_NV_TKINFO"
	.tkinfo
        /*0018*/ 	.word	0x00000002
        /*0030*/ 	.string	""
        /*0030*/ 	.string	"ptxas"
        /*0030*/ 	.string	"Cuda compilation tools, release 13.0, V13.0.88"
        /*0030*/ 	.string	"Build cuda_13.0.r13.0/compiler.36424714_0"
        /*0030*/ 	.string	"-arch sm_100 -m 64 "



//--------------------- .note.nv.cuinfo           --------------------------
	.section	.note.nv.cuinfo,"",@"SHT_NOTE"
	.sectionflags	@"SHF_NOTE_NV_CUINFO"
        /*0018*/ 	.short	0x0002
        /*001a*/ 	.short	0x0064
        /*001c*/ 	.short	0x0082
	.zero		2


//--------------------- .nv.info                  --------------------------
	.section	.nv.info,"",@"SHT_CUDA_INFO"
	.align	4


	//----- nvinfo : EIATTR_REGCOUNT
	.align		4
        /*0000*/ 	.byte	0x04, 0x2f
        /*0002*/ 	.short	(.L_2 - .L_1)
	.align		4
.L_1:
        /*0004*/ 	.word	index@(_Z3fooPd)
        /*0008*/ 	.word	0x00000018


	//----- nvinfo : EIATTR_FRAME_SIZE
	.align		4
.L_2:
        /*000c*/ 	.byte	0x04, 0x11
        /*000e*/ 	.short	(.L_4 - .L_3)
	.align		4
.L_3:
        /*0010*/ 	.word	index@(_Z3fooPd)
        /*0014*/ 	.word	0x00000010


	//----- nvinfo : EIATTR_REGCOUNT
	.align		4
.L_4:
        /*0018*/ 	.byte	0x04, 0x2f
        /*001a*/ 	.short	(.L_6 - .L_5)
	.align		4
.L_5:
        /*001c*/ 	.word	index@(_Z13updateElementPdS_S_)
        /*0020*/ 	.word	0x0000001c


	//----- nvinfo : EIATTR_FRAME_SIZE
	.align		4
.L_6:
        /*0024*/ 	.byte	0x04, 0x11
        /*0026*/ 	.short	(.L_8 - .L_7)
	.align		4
.L_7:
        /*0028*/ 	.word	index@(_Z13updateElementPdS_S_)
        /*002c*/ 	.word	0x00000000


	//----- nvinfo : EIATTR_MIN_STACK_SIZE
	.align		4
.L_8:
        /*0030*/ 	.byte	0x04, 0x12
        /*0032*/ 	.short	(.L_10 - .L_9)
	.align		4
.L_9:
        /*0034*/ 	.word	index@(_Z13updateElementPdS_S_)
        /*0038*/ 	.word	0x00000000


	//----- nvinfo : EIATTR_MIN_STACK_SIZE
	.align		4
.L_10:
        /*003c*/ 	.byte	0x04, 0x12
        /*003e*/ 	.short	(.L_12 - .L_11)
	.align		4
.L_11:
        /*0040*/ 	.word	index@(_Z3fooPd)
        /*0044*/ 	.word	0x00000010
.L_12:


//--------------------- .nv.compat                --------------------------
	.section	.nv.compat,"",@"SHT_CUDA_COMPAT_INFO"
	.align	4
        /*0000*/ 	.byte	0x02, 0x09, 0x00, 0x00, 0x02, 0x02, 0x01, 0x00, 0x02, 0x05, 0x05, 0x00, 0x03, 0x07, 0x01, 0x01
        /*0010*/ 	.byte	0x02, 0x03, 0x00, 0x00, 0x02, 0x06, 0x01, 0x00, 0x04, 0x0b, 0x08, 0x00, 0x01, 0x00, 0x00, 0x00
        /*0020*/ 	.byte	0x00, 0x00, 0x00, 0x00


//--------------------- .nv.info._Z13updateElementPdS_S_ --------------------------
	.section	.nv.info._Z13updateElementPdS_S_,"",@"SHT_CUDA_INFO"
	.sectionflags	@""
	.align	4


	//----- nvinfo : EIATTR_CUDA_API_VERSION
	.align		4
        /*0000*/ 	.byte	0x04, 0x37
        /*0002*/ 	.short	(.L_14 - .L_13)
.L_13:
        /*0004*/ 	.word	0x00000082


	//----- nvinfo : EIATTR_KPARAM_INFO
	.align		4
.L_14:
        /*0008*/ 	.byte	0x04, 0x17
        /*000a*/ 	.short	(.L_16 - .L_15)
.L_15:
        /*000c*/ 	.word	0x00000000
        /*0010*/ 	.short	0x0002
        /*0012*/ 	.short	0x0010
        /*0014*/ 	.byte	0x00, 0xf5, 0x21, 0x00


	//----- nvinfo : EIATTR_KPARAM_INFO
	.align		4
.L_16:
        /*0018*/ 	.byte	0x04, 0x17
        /*001a*/ 	.short	(.L_18 - .L_17)
.L_17:
        /*001c*/ 	.word	0x00000000
        /*0020*/ 	.short	0x0001
        /*0022*/ 	.short	0x0008
        /*0024*/ 	.byte	0x00, 0xf5, 0x21, 0x00


	//----- nvinfo : EIATTR_KPARAM_INFO
	.align		4
.L_18:
        /*0028*/ 	.byte	0x04, 0x17
        /*002a*/ 	.short	(.L_20 - .L_19)
.L_19:
        /*002c*/ 	.word	0x00000000
        /*0030*/ 	.short	0x0000
        /*0032*/ 	.short	0x0000
        /*0034*/ 	.byte	0x00, 0xf5, 0x21, 0x00


	//----- nvinfo : EIATTR_SPARSE_MMA_MASK
	.align		4
.L_20:
        /*0038*/ 	.byte	0x03, 0x50
        /*003a*/ 	.short	0x0000


	//----- nvinfo : EIATTR_MAXREG_COUNT
	.align		4
        /*003c*/ 	.byte	0x03, 0x1b
        /*003e*/ 	.short	0x00ff


	//----- nvinfo : EIATTR_MERCURY_ISA_VERSION
	.align		4
        /*0040*/ 	.byte	0x03, 0x5f
        /*0042*/ 	.short	0x0101


	//----- nvinfo : EIATTR_VRC_CTA_INIT_COUNT
	.align		4
        /*0044*/ 	.byte	0x02, 0x4a
	.zero		1
	.zero		1


	//----- nvinfo : EIATTR_EXIT_INSTR_OFFSETS
	.align		4
        /*0048*/ 	.byte	0x04, 0x1c
        /*004a*/ 	.short	(.L_22 - .L_21)


	//   ....[0]....
.L_21:
        /*004c*/ 	.word	0x00000a90


	//----- nvinfo : EIATTR_CBANK_PARAM_SIZE
	.align		4
.L_22:
        /*0050*/ 	.byte	0x03, 0x19
        /*0052*/ 	.short	0x0018


	//----- nvinfo : EIATTR_PARAM_CBANK
	.align		4
        /*0054*/ 	.byte	0x04, 0x0a
        /*0056*/ 	.short	(.L_24 - .L_23)
	.align		4
.L_23:
        /*0058*/ 	.word	index@(.nv.constant0._Z13updateElementPdS_S_)
        /*005c*/ 	.short	0x0380
        /*005e*/ 	.short	0x0018


	//----- nvinfo : EIATTR_SW_WAR
	.align		4
.L_24:
        /*0060*/ 	.byte	0x04, 0x36
        /*0062*/ 	.short	(.L_26 - .L_25)
.L_25:
        /*0064*/ 	.word	0x00000008
.L_26:


//--------------------- .nv.info._Z3fooPd         --------------------------
	.section	.nv.info._Z3fooPd,"",@"SHT_CUDA_INFO"
	.sectionflags	@""
	.align	4


	//----- nvinfo : EIATTR_CUDA_API_VERSION
	.align		4
        /*0000*/ 	.byte	0x04, 0x37
        /*0002*/ 	.short	(.L_28 - .L_27)
.L_27:
        /*0004*/ 	.word	0x00000082


	//----- nvinfo : EIATTR_KPARAM_INFO
	.align		4
.L_28:
        /*0008*/ 	.byte	0x04, 0x17
        /*000a*/ 	.short	(.L_30 - .L_29)
.L_29:
        /*000c*/ 	.word	0x00000000
        /*0010*/ 	.short	0x0000
        /*0012*/ 	.short	0x0000
        /*0014*/ 	.byte	0x00, 0xf5, 0x21, 0x00


	//----- nvinfo : EIATTR_SPARSE_MMA_MASK
	.align		4
.L_30:
        /*0018*/ 	.byte	0x03, 0x50
        /*001a*/ 	.short	0x0000


	//----- nvinfo : EIATTR_MAXREG_COUNT
	.align		4
        /*001c*/ 	.byte	0x03, 0x1b
        /*001e*/ 	.short	0x00ff


	//----- nvinfo : EIATTR_EXTERNS
	.align		4
        /*0020*/ 	.byte	0x04, 0x0f
        /*0022*/ 	.short	(.L_32 - .L_31)


	//   ....[0]....
	.align		4
.L_31:
        /*0024*/ 	.word	index@(vprintf)


	//----- nvinfo : EIATTR_MERCURY_ISA_VERSION
	.align		4
.L_32:
        /*0028*/ 	.byte	0x03, 0x5f
        /*002a*/ 	.short	0x0101


	//----- nvinfo : EIATTR_VRC_CTA_INIT_COUNT
	.align		4
        /*002c*/ 	.byte	0x02, 0x4a
	.zero		1
	.zero		1


	//----- nvinfo : EIATTR_SYSCALL_OFFSETS
	.align		4
        /*0030*/ 	.byte	0x04, 0x46
        /*0032*/ 	.short	(.L_34 - .L_33)


	//   ....[0]....
.L_33:
        /*0034*/ 	.word	0x00000160


	//----- nvinfo : EIATTR_EXIT_INSTR_OFFSETS
	.align		4
.L_34:
        /*0038*/ 	.byte	0x04, 0x1c
        /*003a*/ 	.short	(.L_36 - .L_35)


	//   ....[0]....
.L_35:
        /*003c*/ 	.word	0x00000170


	//----- nvinfo : EIATTR_CBANK_PARAM_SIZE
	.align		4
.L_36:
        /*0040*/ 	.byte	0x03, 0x19
        /*0042*/ 	.short	0x0008


	//----- nvinfo : EIATTR_PARAM_CBANK
	.align		4
        /*0044*/ 	.byte	0x04, 0x0a
        /*0046*/ 	.short	(.L_38 - .L_37)
	.align		4
.L_37:
        /*0048*/ 	.word	index@(.nv.constant0._Z3fooPd)
        /*004c*/ 	.short	0x0380
        /*004e*/ 	.short	0x0008


	//----- nvinfo : EIATTR_SW_WAR
	.align		4
.L_38:
        /*0050*/ 	.byte	0x04, 0x36
        /*0052*/ 	.short	(.L_40 - .L_39)
.L_39:
        /*0054*/ 	.word	0x00000008
.L_40:


//--------------------- .nv.callgraph             --------------------------
	.section	.nv.callgraph,"",@"SHT_CUDA_CALLGRAPH"
	.align	4
	.sectionentsize	8
	.align		4
        /*0000*/ 	.word	0x00000000
	.align		4
        /*0004*/ 	.word	0xffffffff
	.align		4
        /*0008*/ 	.word	index@(_Z3fooPd)
	.align		4
        /*000c*/ 	.word	index@(vprintf)
	.align		4
        /*0010*/ 	.word	0x00000000
	.align		4
        /*0014*/ 	.word	0xfffffffe
	.align		4
        /*0018*/ 	.word	0x00000000
	.align		4
        /*001c*/ 	.word	0xfffffffd
	.align		4
        /*0020*/ 	.word	0x00000000
	.align		4
        /*0024*/ 	.word	0xfffffffc


//--------------------- .nv.constant4             --------------------------
	.section	.nv.constant4,"a",@progbits
	.align	8
	.align		8
.nv.constant4:
        /*0000*/ 	.dword	$str
	.align		8
        /*0008*/ 	.dword	vprintf


//--------------------- .text._Z13updateElementPdS_S_ --------------------------
	.section	.text._Z13updateElementPdS_S_,"ax",@progbits
	.align	128
        .global         _Z13updateElementPdS_S_
        .type           _Z13updateElementPdS_S_,@function
        .size           _Z13updateElementPdS_S_,(.L_x_13 - _Z13updateElementPdS_S_)
        .other          _Z13updateElementPdS_S_,@"STO_CUDA_ENTRY STV_DEFAULT"
_Z13updateElementPdS_S_:
.text._Z13updateElementPdS_S_:
[----:B------:R-:W-:Y:S08]  /*0000*/  LDC R1, c[0x0][0x37c] ;  /* 0x0000df00ff017b82 */ /* 0x000ff00000000800 */
[----:B------:R-:W0:Y:S01]  /*0010*/  S2UR UR25, SR_CTAID.X ;  /* 0x00000000001979c3 */ /* 0x000e220000002500 */
[----:B------:R-:W1:Y:S01]  /*0020*/  LDCU.64 UR12, c[0x0][0x380] ;  /* 0x00007000ff0c77ac */ /* 0x000e620008000a00 */
[----:B------:R-:W2:Y:S06]  /*0030*/  LDCU.64 UR10, c[0x0][0x390] ;  /* 0x00007200ff0a77ac */ /* 0x000eac0008000a00 */
[----:B------:R-:W3:Y:S01]  /*0040*/  LDC.64 R2, c[0x0][0x388] ;  /* 0x0000e200ff027b82 */ /* 0x000ee20000000a00 */
[----:B------:R-:W4:Y:S01]  /*0050*/  LDCU.64 UR6, c[0x0][0x388] ;  /* 0x00007100ff0677ac */ /* 0x000f220008000a00 */
[----:B------:R-:W1:Y:S01]  /*0060*/  LDCU.64 UR14, c[0x0][0x358] ;  /* 0x00006b00ff0e77ac */ /* 0x000e620008000a00 */
[----:B------:R-:W-:Y:S01]  /*0070*/  UMOV UR23, 0xfffffc00 ;  /* 0xfffffc0000177882 */ /* 0x000fe20000000000 */
[----:B------:R-:W-:Y:S01]  /*0080*/  UMOV UR24, 0x1ff0 ;  /* 0x00001ff000187882 */ /* 0x000fe20000000000 */
[----:B------:R-:W-:Y:S01]  /*0090*/  UMOV UR4, URZ ;  /* 0x000000ff00047c82 */ /* 0x000fe20008000000 */
[----:B------:R-:W1:Y:S01]  /*00a0*/  LDCU.64 UR16, c[0x0][0x380] ;  /* 0x00007000ff1077ac */ /* 0x000e620008000a00 */
[----:B0-----:R-:W-:-:S02]  /*00b0*/  USHF.L.U32 UR5, UR25, 0xa, URZ ;  /* 0x0000000a19057899 */ /* 0x001fc400080006ff */
[----:B--2---:R-:W-:Y:S02]  /*00c0*/  UIADD3 UR10, UP1, UPT, UR10, 0x8, URZ ;  /* 0x000000080a0a7890 */ /* 0x004fe4000ff3e0ff */
[----:B------:R-:W-:Y:S02]  /*00d0*/  UIMAD.WIDE.U32 UR8, UR5, 0x8, URZ ;  /* 0x00000008050878a5 */ /* 0x000fe4000f8e00ff */
[----:B------:R-:W-:Y:S02]  /*00e0*/  UIADD3 UR22, UPT, UPT, UR5, -0x400, URZ ;  /* 0xfffffc0005167890 */ /* 0x000fe4000fffe0ff */
[----:B-1----:R-:W-:Y:S02]  /*00f0*/  UIADD3 UR12, UP0, UPT, UR8, UR12, URZ ;  /* 0x0000000c080c7290 */ /* 0x002fe4000ff1e0ff */
[----:B------:R-:W-:Y:S02]  /*0100*/  UIADD3 UR5, UPT, UPT, UR5, 0x400, URZ ;  /* 0x0000040005057890 */ /* 0x000fe4000fffe0ff */
[----:B------:R-:W-:Y:S01]  /*0110*/  UIADD3.X UR13, UPT, UPT, UR9, UR13, URZ, UP0, !UPT ;  /* 0x0000000d090d7290 */ /* 0x000fe200087fe4ff */
[----:B------:R-:W-:Y:S01]  /*0120*/  MOV R9, UR22 ;  /* 0x0000001600097c02 */ /* 0x000fe20008000f00 */
[----:B------:R-:W-:Y:S01]  /*0130*/  UISETP.NE.AND UP0, UPT, UR25, 0x3ff, UPT ;  /* 0x000003ff1900788c */ /* 0x000fe2000bf05270 */
[----:B------:R-:W-:Y:S01]  /*0140*/  IMAD.U32 R4, RZ, RZ, UR12 ;  /* 0x0000000cff047e24 */ /* 0x000fe2000f8e00ff */
[----:B----4-:R-:W-:-:S02]  /*0150*/  UIMAD.WIDE UR20, UR22, 0x8, UR6 ;  /* 0x00000008161478a5 */ /* 0x010fc4000f8e0206 */
[----:B------:R-:W-:Y:S01]  /*0160*/  MOV R5, UR13 ;  /* 0x0000000d00057c02 */ /* 0x000fe20008000f00 */
[----:B------:R-:W-:Y:S02]  /*0170*/  UIMAD.WIDE.U32 UR6, UR5, 0x8, UR6 ;  /* 0x00000008050678a5 */ /* 0x000fe4000f8e0006 */
[----:B------:R-:W-:Y:S01]  /*0180*/  UIADD3.X UR11, UPT, UPT, URZ, UR11, URZ, UP1, !UPT ;  /* 0x0000000bff0b7290 */ /* 0x000fe20008ffe4ff */
[----:B------:R-:W0:Y:S01]  /*0190*/  LDCU.64 UR18, c[0x0][0x388] ;  /* 0x00007100ff1277ac */ /* 0x000e220008000a00 */
[----:B------:R-:W-:Y:S01]  /*01a0*/  UISETP.EQ.OR UP0, UPT, UR25, URZ, !UP0 ;  /* 0x000000ff1900728c */ /* 0x000fe2000c702670 */
[----:B------:R-:W-:-:S10]  /*01b0*/  UMOV UR5, URZ ;  /* 0x000000ff00057c82 */ /* 0x000fd40008000000 */
.L_x_9:
[----:B------:R-:W-:Y:S01]  /*01c0*/  UISETP.EQ.OR UP2, UPT, UR23, -0x400, UP0 ;  /* 0xfffffc001700788c */ /* 0x000fe20008742670 */
[----:B-1-34-:R-:W-:Y:S01]  /*01d0*/  IMAD.WIDE R10, R9, 0x8, R2 ;  /* 0x00000008090a7825 */ /* 0x01afe200078e0202 */
[----:B------:R-:W-:Y:S02]  /*01e0*/  UIADD3 UR12, UP1, UPT, UR4, UR16, URZ ;  /* 0x00000010040c7290 */ /* 0x000fe4000ff3e0ff */
[----:B------:R-:W-:Y:S02]  /*01f0*/  UIADD3 UR24, UPT, UPT, UR24, -0x10, URZ ;  /* 0xfffffff018187890 */ /* 0x000fe4000fffe0ff */
[----:B------:R-:W-:Y:S02]  /*0200*/  UIADD3.X UR13, UPT, UPT, UR5, UR17, URZ, UP1, !UPT ;  /* 0x00000011050d7290 */ /* 0x000fe40008ffe4ff */
[----:B--2---:R-:W-:Y:S01]  /*0210*/  IMAD.U32 R6, RZ, RZ, UR12 ;  /* 0x0000000cff067e24 */ /* 0x004fe2000f8e00ff */
[----:B------:R-:W-:-:S03]  /*0220*/  UISETP.NE.AND UP1, UPT, UR24, -0x10, UPT ;  /* 0xfffffff01800788c */ /* 0x000fc6000bf25270 */
[----:B------:R-:W-:Y:S01]  /*0230*/  MOV R7, UR13 ;  /* 0x0000000d00077c02 */ /* 0x000fe20008000f00 */
[----:B0-----:R-:W-:Y:S07]  /*0240*/  BRA.U UP2, `(.L_x_0) ;  /* 0x0000000102e87547 */ /* 0x001fee000b800000 */
[----:B------:R-:W-:Y:S01]  /*0250*/  UIADD3 UR12, UP2, UPT, UR6, UR4, URZ ;  /* 0x00000004060c7290 */ /* 0x000fe2000ff5e0ff */
[----:B------:R-:W2:Y:S03]  /*0260*/  LDG.E.64 R18, desc[UR14][R10.64] ;  /* 0x0000000e0a127981 */ /* 0x000ea6000c1e1b00 */
[----:B------:R-:W-:Y:S01]  /*0270*/  UIADD3.X UR13, UPT, UPT, UR7, UR5, URZ, UP2, !UPT ;  /* 0x00000005070d7290 */ /* 0x000fe200097fe4ff */
[----:B------:R-:W3:Y:S01]  /*0280*/  LDG.E.64 R22, desc[UR14][R10.64+0x1ff8] ;  /* 0x001ff80e0a167981 */ /* 0x000ee2000c1e1b00 */
[----:B------:R-:W-:Y:S01]  /*0290*/  IMAD.U32 R20, RZ, RZ, UR12 ;  /* 0x0000000cff147e24 */ /* 0x000fe2000f8e00ff */
[----:B0-----:R-:W-:-:S03]  /*02a0*/  UIADD3 UR12, UP2, UPT, UR8, UR18, URZ ;  /* 0x00000012080c7290 */ /* 0x001fc6000ff5e0ff */
[----:B------:R-:W-:Y:S01]  /*02b0*/  MOV R21, UR13 ;  /* 0x0000000d00157c02 */ /* 0x000fe20008000f00 */
[----:B------:R-:W-:-:S05]  /*02c0*/  UIADD3.X UR13, UPT, UPT, UR9, UR19, URZ, UP2, !UPT ;  /* 0x00000013090d7290 */ /* 0x000fca00097fe4ff */
[----:B------:R-:W2:Y:S01]  /*02d0*/  LDG.E.64 R20, desc[UR14][R20.64] ;  /* 0x0000000e14147981 */ /* 0x000ea2000c1e1b00 */
[----:B------:R-:W-:Y:S01]  /*02e0*/  IMAD.U32 R24, RZ, RZ, UR12 ;  /* 0x0000000cff187e24 */ /* 0x000fe2000f8e00ff */
[----:B------:R-:W-:-:S05]  /*02f0*/  MOV R25, UR13 ;  /* 0x0000000d00197c02 */ /* 0x000fca0008000f00 */
[----:B------:R-:W4:Y:S04]  /*0300*/  LDG.E.64 R16, desc[UR14][R24.64+0x8] ;  /* 0x0000080e18107981 */ /* 0x000f28000c1e1b00 */
[----:B------:R-:W5:Y:S01]  /*0310*/  LDG.E.64 R14, desc[UR14][R24.64] ;  /* 0x0000000e180e7981 */ /* 0x000f62000c1e1b00 */
[----:B------:R-:W-:-:S04]  /*0320*/  UIADD3 UR12, UP2, UPT, UR8, UR10, URZ ;  /* 0x0000000a080c7290 */ /* 0x000fc8000ff5e0ff */
[----:B------:R-:W-:Y:S02]  /*0330*/  UIADD3.X UR13, UPT, UPT, UR9, UR11, URZ, UP2, !UPT ;  /* 0x0000000b090d7290 */ /* 0x000fe400097fe4ff */
[----:B------:R-:W-:-:S04]  /*0340*/  IMAD.U32 R12, RZ, RZ, UR12 ;  /* 0x0000000cff0c7e24 */ /* 0x000fc8000f8e00ff */
[----:B------:R-:W-:-:S06]  /*0350*/  MOV R13, UR13 ;  /* 0x0000000d000d7c02 */ /* 0x000fcc0008000f00 */
[----:B------:R-:W5:Y:S01]  /*0360*/  LDG.E.64 R12, desc[UR14][R12.64+-0x8] ;  /* 0xfffff80e0c0c7981 */ /* 0x000f62000c1e1b00 */
[----:B------:R-:W-:Y:S01]  /*0370*/  UIADD3 UR12, UP2, UPT, UR8, UR16, URZ ;  /* 0x00000010080c7290 */ /* 0x000fe2000ff5e0ff */
[----:B------:R-:W-:-:S03]  /*0380*/  UMOV UR26, 0x91d14e3c ;  /* 0x91d14e3c001a7882 */ /* 0x000fc60000000000 */
[----:B------:R-:W-:Y:S01]  /*0390*/  UIADD3.X UR13, UPT, UPT, UR9, UR17, URZ, UP2, !UPT ;  /* 0x00000011090d7290 */ /* 0x000fe200097fe4ff */
[----:B------:R-:W-:Y:S01]  /*03a0*/  UMOV UR27, 0x3feffe5c ;  /* 0x3feffe5c001b7882 */ /* 0x000fe20000000000 */
[----:B------:R-:W-:Y:S01]  /*03b0*/  UISETP.NE.AND UP2, UPT, UR25, 0x1, UPT ;  /* 0x000000011900788c */ /* 0x000fe2000bf45270 */
[----:B--2---:R-:W-:-:S08]  /*03c0*/  DADD R18, R18, R20 ;  /* 0x0000000012127229 */ /* 0x004fd00000000014 */
[----:B---3--:R-:W-:-:S08]  /*03d0*/  DADD R18, R18, R22 ;  /* 0x0000000012127229 */ /* 0x008fd00000000016 */
[----:B----4-:R-:W-:-:S08]  /*03e0*/  DADD R16, R18, R16 ;  /* 0x0000000012107229 */ /* 0x010fd00000000010 */
[----:B-----5:R-:W-:-:S08]  /*03f0*/  DFMA R16, R14, -4, R16 ;  /* 0xc01000000e10782b */ /* 0x020fd00000000010 */
[----:B------:R-:W-:-:S08]  /*0400*/  DMUL R16, R16, 0.5 ;  /* 0x3fe0000010107828 */ /* 0x000fd00000000000 */
[----:B------:R-:W-:Y:S01]  /*0410*/  DFMA R16, R14, 2, R16 ;  /* 0x400000000e10782b */ /* 0x000fe20000000010 */
[----:B------:R-:W-:Y:S01]  /*0420*/  IMAD.U32 R14, RZ, RZ, UR12 ;  /* 0x0000000cff0e7e24 */ /* 0x000fe2000f8e00ff */
[----:B------:R-:W-:-:S06]  /*0430*/  MOV R15, UR13 ;  /* 0x0000000d000f7c02 */ /* 0x000fcc0008000f00 */
[----:B------:R-:W-:-:S07]  /*0440*/  DFMA R12, R12, -UR26, R16 ;  /* 0x8000001a0c0c7c2b */ /* 0x000fce0008000010 */
[----:B------:R0:W-:Y:S01]  /*0450*/  STG.E.64 desc[UR14][R14.64], R12 ;  /* 0x0000000c0e007986 */ /* 0x0001e2000c101b0e */
[----:B------:R-:W-:Y:S05]  /*0460*/  BRA.U UP2, `(.L_x_1) ;  /* 0x0000000102247547 */ /* 0x000fea000b800000 */
[----:B0-----:R-:W-:Y:S01]  /*0470*/  DMUL R12, R12, 0.75 ;  /* 0x3fe800000c0c7828 */ /* 0x001fe20000000000 */
[----:B------:R-:W-:-:S06]  /*0480*/  UISETP.NE.AND UP2, UPT, UR23, -0x2, UPT ;  /* 0xfffffffe1700788c */ /* 0x000fcc000bf45270 */
[----:B------:R1:W-:Y:S03]  /*0490*/  STG.E.64 desc[UR14][R6.64], R12 ;  /* 0x0000000c06007986 */ /* 0x0003e6000c101b0e */
[----:B------:R-:W-:Y:S05]  /*04a0*/  BRA.U UP2, `(.L_x_0) ;  /* 0x0000000102507547 */ /* 0x000fea000b800000 */
[----:B------:R-:W1:Y:S02]  /*04b0*/  LDC.64 R14, c[0x0][0x380] ;  /* 0x0000e000ff0e7b82 */ /* 0x000e640000000a00 */
[----:B-1----:R-:W2:Y:S02]  /*04c0*/  LDG.E.64 R12, desc[UR14][R14.64+0x1ff0] ;  /* 0x001ff00e0e0c7981 */ /* 0x002ea4000c1e1b00 */
[----:B--2---:R-:W-:-:S07]  /*04d0*/  DMUL R12, R12, 0.75 ;  /* 0x3fe800000c0c7828 */ /* 0x004fce0000000000 */
[----:B------:R0:W-:Y:S01]  /*04e0*/  STG.E.64 desc[UR14][R14.64+0x1ff8], R12 ;  /* 0x001ff80c0e007986 */ /* 0x0001e2000c101b0e */
[----:B------:R-:W-:Y:S05]  /*04f0*/  BRA `(.L_x_2) ;  /* 0x0000000000087947 */ /* 0x000fea0003800000 */
.L_x_1:
[----:B------:R-:W-:-:S09]  /*0500*/  UISETP.NE.AND UP2, UPT, UR23, -0x2, UPT ;  /* 0xfffffffe1700788c */ /* 0x000fd2000bf45270 */
[----:B------:R-:W-:Y:S05]  /*0510*/  BRA.U UP2, `(.L_x_3) ;  /* 0x00000001020c7547 */ /* 0x000fea000b800000 */
.L_x_2:
[----:B0-----:R-:W2:Y:S02]  /*0520*/  LDG.E.64 R12, desc[UR14][R4.64+0x1ff0] ;  /* 0x001ff00e040c7981 */ /* 0x001ea4000c1e1b00 */
[----:B--2---:R-:W-:-:S07]  /*0530*/  DMUL R12, R12, 0.75 ;  /* 0x3fe800000c0c7828 */ /* 0x004fce0000000000 */
[----:B------:R1:W-:Y:S04]  /*0540*/  STG.E.64 desc[UR14][R4.64+0x1ff8], R12 ;  /* 0x001ff80c04007986 */ /* 0x0003e8000c101b0e */
.L_x_3:
[----:B------:R-:W-:-:S09]  /*0550*/  UISETP.NE.AND UP3, UPT, UR25, 0x3fe, UPT ;  /* 0x000003fe1900788c */ /* 0x000fd2000bf65270 */
[----:B------:R-:W-:Y:S05]  /*0560*/  BRA.U UP3, `(.L_x_0) ;  /* 0x0000000103207547 */ /* 0x000fea000b800000 */
[----:B01----:R-:W2:Y:S02]  /*0570*/  LDG.E.64 R12, desc[UR14][R6.64+0x7fc000] ;  /* 0x7fc0000e060c7981 */ /* 0x003ea4000c1e1b00 */
[----:B--2---:R-:W-:-:S07]  /*0580*/  DMUL R12, R12, 0.75 ;  /* 0x3fe800000c0c7828 */ /* 0x004fce0000000000 */
[----:B------:R2:W-:Y:S01]  /*0590*/  STG.E.64 desc[UR14][R6.64+0x7fe000], R12 ;  /* 0x7fe0000c06007986 */ /* 0x0005e2000c101b0e */
[----:B------:R-:W-:Y:S05]  /*05a0*/  BRA.U UP2, `(.L_x_0) ;  /* 0x0000000102107547 */ /* 0x000fea000b800000 */
[----:B------:R-:W2:Y:S02]  /*05b0*/  LDC.64 R14, c[0x0][0x380] ;  /* 0x0000e000ff0e7b82 */ /* 0x000ea40000000a00 */
[----:B--2---:R-:W2:Y:S02]  /*05c0*/  LDG.E.64 R12, desc[UR14][R14.64+0x7ffff0] ;  /* 0x7ffff00e0e0c7981 */ /* 0x004ea4000c1e1b00 */
[----:B--2---:R-:W-:-:S07]  /*05d0*/  DMUL R12, R12, 0.75 ;  /* 0x3fe800000c0c7828 */ /* 0x004fce0000000000 */
[----:B------:R3:W-:Y:S04]  /*05e0*/  STG.E.64 desc[UR14][R14.64+0x7ffff8], R12 ;  /* 0x7ffff80c0e007986 */ /* 0x0007e8000c101b0e */
.L_x_0:
[----:B------:R-:W-:-:S09]  /*05f0*/  UISETP.EQ.OR UP2, UPT, UR23, -0x2, UP0 ;  /* 0xfffffffe1700788c */ /* 0x000fd20008742670 */
[----:B------:R-:W-:Y:S05]  /*0600*/  BRA.U UP2, `(.L_x_4) ;  /* 0x0000000502047547 */ /* 0x000fea000b800000 */
[----:B------:R-:W-:Y:S01]  /*0610*/  UIADD3 UR12, UP2, UPT, UR20, UR4, URZ ;  /* 0x00000004140c7290 */ /* 0x000fe2000ff5e0ff */
[----:B------:R-:W4:Y:S01]  /*0620*/  LDG.E.64 R10, desc[UR14][R10.64+0x2000] ;  /* 0x0020000e0a0a7981 */ /* 0x000f22000c1e1b00 */
[----:B------:R-:W-:Y:S02]  /*0630*/  UIADD3 UR22, UP3, UPT, UR6, UR4, URZ ;  /* 0x0000000406167290 */ /* 0x000fe4000ff7e0ff */
[----:B------:R-:W-:Y:S02]  /*0640*/  UIADD3.X UR13, UPT, UPT, UR21, UR5, URZ, UP2, !UPT ;  /* 0x00000005150d7290 */ /* 0x000fe400097fe4ff */
[----:B------:R-:W-:Y:S01]  /*0650*/  UIADD3.X UR26, UPT, UPT, UR7, UR5, URZ, UP3, !UPT ;  /* 0x00000005071a7290 */ /* 0x000fe20009ffe4ff */
[----:B------:R-:W-:Y:S01]  /*0660*/  IMAD.U32 R16, RZ, RZ, UR12 ;  /* 0x0000000cff107e24 */ /* 0x000fe2000f8e00ff */
[----:B------:R-:W-:Y:S01]  /*0670*/  MOV R18, UR22 ;  /* 0x0000001600127c02 */ /* 0x000fe20008000f00 */
[----:B0-----:R-:W-:Y:S01]  /*0680*/  UIADD3 UR12, UP2, UPT, UR8, UR18, URZ ;  /* 0x00000012080c7290 */ /* 0x001fe2000ff5e0ff */
[----:B------:R-:W-:-:S02]  /*0690*/  IMAD.U32 R17, RZ, RZ, UR13 ;  /* 0x0000000dff117e24 */ /* 0x000fc4000f8e00ff */
[----:B------:R-:W-:-:S04]  /*06a0*/  MOV R19, UR26 ;  /* 0x0000001a00137c02 */ /* 0x000fc80008000f00 */
[----:B------:R-:W5:Y:S04]  /*06b0*/  LDG.E.64 R16, desc[UR14][R16.64+0x8] ;  /* 0x0000080e10107981 */ /* 0x000f68000c1e1b00 */
[----:B------:R-:W5:Y:S01]  /*06c0*/  LDG.E.64 R18, desc[UR14][R18.64+0x8] ;  /* 0x0000080e12127981 */ /* 0x000f62000c1e1b00 */
[----:B------:R-:W-:Y:S01]  /*06d0*/  UIADD3.X UR13, UPT, UPT, UR9, UR19, URZ, UP2, !UPT ;  /* 0x00000013090d7290 */ /* 0x000fe200097fe4ff */
[----:B------:R-:W-:-:S05]  /*06e0*/  IMAD.U32 R22, RZ, RZ, UR12 ;  /* 0x0000000cff167e24 */ /* 0x000fca000f8e00ff */
[----:B------:R-:W-:-:S05]  /*06f0*/  MOV R23, UR13 ;  /* 0x0000000d00177c02 */ /* 0x000fca0008000f00 */
[----:B------:R-:W4:Y:S04]  /*0700*/  LDG.E.64 R20, desc[UR14][R22.64+0x10] ;  /* 0x0000100e16147981 */ /* 0x000f28000c1e1b00 */
[----:B---3--:R-:W3:Y:S01]  /*0710*/  LDG.E.64 R14, desc[UR14][R22.64+0x8] ;  /* 0x0000080e160e7981 */ /* 0x008ee2000c1e1b00 */
[----:B------:R-:W-:-:S04]  /*0720*/  UIADD3 UR12, UP2, UPT, UR8, UR10, URZ ;  /* 0x0000000a080c7290 */ /* 0x000fc8000ff5e0ff */
[----:B------:R-:W-:Y:S02]  /*0730*/  UIADD3.X UR13, UPT, UPT, UR9, UR11, URZ, UP2, !UPT ;  /* 0x0000000b090d7290 */ /* 0x000fe400097fe4ff */
[----:B-12---:R-:W-:-:S04]  /*0740*/  IMAD.U32 R12, RZ, RZ, UR12 ;  /* 0x0000000cff0c7e24 */ /* 0x006fc8000f8e00ff */
[----:B------:R-:W-:-:S06]  /*0750*/  MOV R13, UR13 ;  /* 0x0000000d000d7c02 */ /* 0x000fcc0008000f00 */
[----:B------:R-:W2:Y:S01]  /*0760*/  LDG.E.64 R12, desc[UR14][R12.64] ;  /* 0x0000000e0c0c7981 */ /* 0x000ea2000c1e1b00 */
[----:B------:R-:W-:Y:S01]  /*0770*/  UIADD3 UR22, UP2, UPT, UR8, UR16, URZ ;  /* 0x0000001008167290 */ /* 0x000fe2000ff5e0ff */
[----:B------:R-:W-:-:S03]  /*0780*/  UMOV UR12, 0x91d14e3c ;  /* 0x91d14e3c000c7882 */ /* 0x000fc60000000000 */
[----:B------:R-:W-:Y:S01]  /*0790*/  UIADD3.X UR26, UPT, UPT, UR9, UR17, URZ, UP2, !UPT ;  /* 0x00000011091a7290 */ /* 0x000fe200097fe4ff */
[----:B------:R-:W-:Y:S01]  /*07a0*/  UMOV UR13, 0x3feffe5c ;  /* 0x3feffe5c000d7882 */ /* 0x000fe20000000000 */
[----:B------:R-:W-:Y:S01]  /*07b0*/  UISETP.NE.AND UP2, UPT, UR23, -0x400, UPT ;  /* 0xfffffc001700788c */ /* 0x000fe2000bf45270 */
[----:B-----5:R-:W-:-:S08]  /*07c0*/  DADD R16, R16, R18 ;  /* 0x0000000010107229 */ /* 0x020fd00000000012 */
[----:B----4-:R-:W-:-:S08]  /*07d0*/  DADD R10, R16, R10 ;  /* 0x00000000100a7229 */ /* 0x010fd0000000000a */
[----:B------:R-:W-:-:S08]  /*07e0*/  DADD R10, R10, R20 ;  /* 0x000000000a0a7229 */ /* 0x000fd00000000014 */
[----:B---3--:R-:W-:-:S08]  /*07f0*/  DFMA R10, R14, -4, R10 ;  /* 0xc01000000e0a782b */ /* 0x008fd0000000000a */
[----:B------:R-:W-:-:S08]  /*0800*/  DMUL R10, R10, 0.5 ;  /* 0x3fe000000a0a7828 */ /* 0x000fd00000000000 */
[----:B------:R-:W-:Y:S01]  /*0810*/  DFMA R10, R14, 2, R10 ;  /* 0x400000000e0a782b */ /* 0x000fe2000000000a */
[----:B------:R-:W-:Y:S01]  /*0820*/  IMAD.U32 R14, RZ, RZ, UR22 ;  /* 0x00000016ff0e7e24 */ /* 0x000fe2000f8e00ff */
[----:B------:R-:W-:-:S06]  /*0830*/  MOV R15, UR26 ;  /* 0x0000001a000f7c02 */ /* 0x000fcc0008000f00 */
[----:B--2---:R-:W-:-:S07]  /*0840*/  DFMA R12, R12, -UR12, R10 ;  /* 0x8000000c0c0c7c2b */ /* 0x004fce000800000a */
[----:B------:R0:W-:Y:S01]  /*0850*/  STG.E.64 desc[UR14][R14.64+0x8], R12 ;  /* 0x0000080c0e007986 */ /* 0x0001e2000c101b0e */
[----:B------:R-:W-:Y:S05]  /*0860*/  BRA.U UP2, `(.L_x_5) ;  /* 0x0000000102447547 */ /* 0x000fea000b800000 */
[----:B------:R-:W2:Y:S01]  /*0870*/  LDG.E.64 R10, desc[UR14][R4.64+0x8] ;  /* 0x0000080e040a7981 */ /* 0x000ea2000c1e1b00 */
[----:B------:R-:W-:Y:S01]  /*0880*/  UISETP.NE.AND UP2, UPT, UR25, 0x1, UPT ;  /* 0x000000011900788c */ /* 0x000fe2000bf45270 */
[----:B--2---:R-:W-:-:S07]  /*0890*/  DMUL R10, R10, 0.75 ;  /* 0x3fe800000a0a7828 */ /* 0x004fce0000000000 */
[----:B------:R1:W-:Y:S01]  /*08a0*/  STG.E.64 desc[UR14][R4.64], R10 ;  /* 0x0000000a04007986 */ /* 0x0003e2000c101b0e */
[----:B------:R-:W-:Y:S05]  /*08b0*/  BRA.U !UP2, `(.L_x_6) ;  /* 0x000000010a1c7547 */ /* 0x000fea000b800000 */
[----:B------:R-:W-:-:S09]  /*08c0*/  UISETP.NE.AND UP2, UPT, UR25, 0x3fe, UPT ;  /* 0x000003fe1900788c */ /* 0x000fd2000bf45270 */
[----:B------:R-:W-:Y:S05]  /*08d0*/  BRA.U UP2, `(.L_x_4) ;  /* 0x0000000102507547 */ /* 0x000fea000b800000 */
[----:B0-----:R-:W1:Y:S02]  /*08e0*/  LDC.64 R12, c[0x0][0x380] ;  /* 0x0000e000ff0c7b82 */ /* 0x001e640000000a00 */
[----:B-1----:R-:W2:Y:S02]  /*08f0*/  LDG.E.64 R10, desc[UR14][R12.64+0x7fc000] ;  /* 0x7fc0000e0c0a7981 */ /* 0x002ea4000c1e1b00 */
[----:B--2---:R-:W-:-:S07]  /*0900*/  DMUL R10, R10, 0.75 ;  /* 0x3fe800000a0a7828 */ /* 0x004fce0000000000 */
[----:B------:R1:W-:Y:S01]  /*0910*/  STG.E.64 desc[UR14][R12.64+0x7fe000], R10 ;  /* 0x7fe0000a0c007986 */ /* 0x0003e2000c101b0e */
[----:B------:R-:W-:Y:S05]  /*0920*/  BRA `(.L_x_7) ;  /* 0x0000000000247947 */ /* 0x000fea0003800000 */
.L_x_6:
[----:B0-----:R-:W1:Y:S02]  /*0930*/  LDC.64 R14, c[0x0][0x380] ;  /* 0x0000e000ff0e7b82 */ /* 0x001e640000000a00 */
[----:B-1----:R-:W2:Y:S02]  /*0940*/  LDG.E.64 R10, desc[UR14][R14.64+0x2000] ;  /* 0x0020000e0e0a7981 */ /* 0x002ea4000c1e1b00 */
[----:B--2---:R-:W-:-:S07]  /*0950*/  DMUL R10, R10, 0.75 ;  /* 0x3fe800000a0a7828 */ /* 0x004fce0000000000 */
[----:B------:R1:W-:Y:S01]  /*0960*/  STG.E.64 desc[UR14][R14.64], R10 ;  /* 0x0000000a0e007986 */ /* 0x0003e2000c101b0e */
[----:B------:R-:W-:Y:S05]  /*0970*/  BRA `(.L_x_8) ;  /* 0x0000000000207947 */ /* 0x000fea0003800000 */
.L_x_5:
[----:B------:R-:W-:-:S09]  /*0980*/  UISETP.NE.AND UP2, UPT, UR25, 0x1, UPT ;  /* 0x000000011900788c */ /* 0x000fd2000bf45270 */
[----:B------:R-:W-:Y:S05]  /*0990*/  BRA.U !UP2, `(.L_x_8) ;  /* 0x000000010a187547 */ /* 0x000fea000b800000 */
[----:B------:R-:W-:-:S09]  /*09a0*/  UISETP.NE.AND UP2, UPT, UR25, 0x3fe, UPT ;  /* 0x000003fe1900788c */ /* 0x000fd2000bf45270 */
[----:B------:R-:W-:Y:S05]  /*09b0*/  BRA.U UP2, `(.L_x_4) ;  /* 0x0000000102187547 */ /* 0x000fea000b800000 */
.L_x_7:
[----:B-1----:R-:W2:Y:S02]  /*09c0*/  LDG.E.64 R10, desc[UR14][R6.64+0x7fc008] ;  /* 0x7fc0080e060a7981 */ /* 0x002ea4000c1e1b00 */
[----:B--2---:R-:W-:-:S07]  /*09d0*/  DMUL R10, R10, 0.75 ;  /* 0x3fe800000a0a7828 */ /* 0x004fce0000000000 */
[----:B------:R1:W-:Y:S01]  /*09e0*/  STG.E.64 desc[UR14][R6.64+0x7fe008], R10 ;  /* 0x7fe0080a06007986 */ /* 0x0003e2000c101b0e */
[----:B------:R-:W-:Y:S05]  /*09f0*/  BRA `(.L_x_4) ;  /* 0x0000000000087947 */ /* 0x000fea0003800000 */
.L_x_8:
[----:B-1----:R-:W-:-:S07]  /*0a00*/  DMUL R10, R12, 0.75 ;  /* 0x3fe800000c0a7828 */ /* 0x002fce0000000000 */
[----:B------:R4:W-:Y:S04]  /*0a10*/  STG.E.64 desc[UR14][R6.64+0x8], R10 ;  /* 0x0000080a06007986 */ /* 0x0009e8000c101b0e */
.L_x_4:
[----:B------:R-:W-:Y:S01]  /*0a20*/  UIADD3 UR4, UP2, UPT, UR4, 0x10, URZ ;  /* 0x0000001004047890 */ /* 0x000fe2000ff5e0ff */
[----:B------:R-:W-:Y:S01]  /*0a30*/  IADD3 R9, PT, PT, R9, 0x2, RZ ;  /* 0x0000000209097810 */ /* 0x000fe20007ffe0ff */
[----:B------:R-:W-:Y:S02]  /*0a40*/  UIADD3 UR8, UP3, UPT, UR8, 0x10, URZ ;  /* 0x0000001008087890 */ /* 0x000fe4000ff7e0ff */
[----:B------:R-:W-:Y:S02]  /*0a50*/  UIADD3 UR23, UPT, UPT, UR23, 0x2, URZ ;  /* 0x0000000217177890 */ /* 0x000fe4000fffe0ff */
[----:B------:R-:W-:Y:S02]  /*0a60*/  UIADD3.X UR5, UPT, UPT, URZ, UR5, URZ, UP2, !UPT ;  /* 0x00000005ff057290 */ /* 0x000fe400097fe4ff */
[----:B------:R-:W-:Y:S01]  /*0a70*/  UIADD3.X UR9, UPT, UPT, URZ, UR9, URZ, UP3, !UPT ;  /* 0x00000009ff097290 */ /* 0x000fe20009ffe4ff */
[----:B------:R-:W-:Y:S11]  /*0a80*/  BRA.U UP1, `(.L_x_9) ;  /* 0xfffffff501cc7547 */ /* 0x000ff6000b83ffff */
[----:B0-----:R-:W-:Y:S05]  /*0a90*/  EXIT ;  /* 0x000000000000794d */ /* 0x001fea0003800000 */
.L_x_10:
[----:B------:R-:W-:-:S00]  /*0aa0*/  BRA `(.L_x_10) ;  /* 0xfffffffc00fc7947 */ /* 0x000fc0000383ffff */
[----:B------:R-:W-:-:S00]  /*0ab0*/  NOP ;  /* 0x0000000000007918 */ /* 0x000fc00000000000 */
        /* <DEDUP_REMOVED lines=12> */
.L_x_13:


//--------------------- .text._Z3fooPd            --------------------------
	.section	.text._Z3fooPd,"ax",@progbits
	.align	128
        .global         _Z3fooPd
        .type           _Z3fooPd,@function
        .size           _Z3fooPd,(.L_x_14 - _Z3fooPd)
        .other          _Z3fooPd,@"STO_CUDA_ENTRY STV_DEFAULT"
_Z3fooPd:
.text._Z3fooPd:
[----:B------:R-:W0:Y:S01]  /*0000*/  LDC R1, c[0x0][0x37c] ;  /* 0x0000df00ff017b82 */ /* 0x000e220000000800 */
[----:B------:R-:W1:Y:S07]  /*0010*/  S2R R10, SR_CTAID.X ;  /* 0x00000000000a7919 */ /* 0x000e6e0000002500 */
[----:B------:R-:W2:Y:S01]  /*0020*/  LDC.64 R2, c[0x0][0x380] ;  /* 0x0000e000ff027b82 */ /* 0x000ea20000000a00 */
[----:B------:R-:W3:Y:S01]  /*0030*/  LDCU.64 UR4, c[0x0][0x358] ;  /* 0x00006b00ff0477ac */ /* 0x000ee20008000a00 */
[----:B0-----:R-:W-:Y:S01]  /*0040*/  VIADD R1, R1, 0xfffffff0 ;  /* 0xfffffff001017836 */ /* 0x001fe20000000000 */
[----:B------:R-:W0:Y:S01]  /*0050*/  S2R R11, SR_TID.X ;  /* 0x00000000000b7919 */ /* 0x000e220000002100 */
[----:B------:R-:W4:Y:S01]  /*0060*/  LDCU.64 UR6, c[0x4][URZ] ;  /* 0x01000000ff0677ac */ /* 0x000f220008000a00 */
[----:B-1----:R-:W-:-:S05]  /*0070*/  IMAD.SHL.U32 R0, R10, 0x400, RZ ;  /* 0x000004000a007824 */ /* 0x002fca00078e00ff */
[----:B0-----:R-:W-:-:S05]  /*0080*/  LOP3.LUT R5, R0, R11, RZ, 0xfc, !PT ;  /* 0x0000000b00057212 */ /* 0x001fca00078efcff */
[----:B--2---:R-:W-:-:S06]  /*0090*/  IMAD.WIDE.U32 R2, R5, 0x8, R2 ;  /* 0x0000000805027825 */ /* 0x004fcc00078e0002 */
[----:B---3--:R-:W2:Y:S01]  /*00a0*/  LDG.E.64 R2, desc[UR4][R2.64] ;  /* 0x0000000402027981 */ /* 0x008ea2000c1e1b00 */
[----:B------:R-:W-:Y:S01]  /*00b0*/  MOV R0, 0x8 ;  /* 0x0000000800007802 */ /* 0x000fe20000000f00 */
[----:B------:R-:W0:Y:S01]  /*00c0*/  LDCU UR4, c[0x0][0x2f8] ;  /* 0x00005f00ff0477ac */ /* 0x000e220008000800 */
[----:B----4-:R-:W-:Y:S01]  /*00d0*/  MOV R4, UR6 ;  /* 0x0000000600047c02 */ /* 0x010fe20008000f00 */
[----:B------:R1:W-:Y:S01]  /*00e0*/  STL.64 [R1], R10 ;  /* 0x0000000a01007387 */ /* 0x0003e20000100a00 */
[----:B------:R1:W3:Y:S01]  /*00f0*/  LDC.64 R8, c[0x4][R0] ;  /* 0x0100000000087b82 */ /* 0x0002e20000000a00 */
[----:B------:R-:W4:Y:S01]  /*0100*/  LDCU UR5, c[0x0][0x2fc] ;  /* 0x00005f80ff0577ac */ /* 0x000f220008000800 */
[----:B------:R-:W-:Y:S01]  /*0110*/  IMAD.U32 R5, RZ, RZ, UR7 ;  /* 0x00000007ff057e24 */ /* 0x000fe2000f8e00ff */
[----:B0-----:R-:W-:-:S04]  /*0120*/  IADD3 R6, P0, PT, R1, UR4, RZ ;  /* 0x0000000401067c10 */ /* 0x001fc8000ff1e0ff */
[----:B----4-:R-:W-:Y:S01]  /*0130*/  IADD3.X R7, PT, PT, RZ, UR5, RZ, P0, !PT ;  /* 0x00000005ff077c10 */ /* 0x010fe200087fe4ff */
[----:B--23--:R1:W-:Y:S08]  /*0140*/  STL.64 [R1+0x8], R2 ;  /* 0x0000080201007387 */ /* 0x00c3f00000100a00 */
[----:B------:R-:W-:-:S07]  /*0150*/  LEPC R20, `(.L_x_11) ;  /* 0x000000001014794e */ /* 0x000fce0000000000 */
[----:B-1----:R-:W-:Y:S05]  /*0160*/  CALL.ABS.NOINC R8 ;  /* 0x0000000008007343 */ /* 0x002fea0003c00000 */
.L_x_11:
[----:B------:R-:W-:Y:S05]  /*0170*/  EXIT ;  /* 0x000000000000794d */ /* 0x000fea0003800000 */
.L_x_12:
        /* <DEDUP_REMOVED lines=16> */
.L_x_14:


//--------------------- .nv.global.init           --------------------------
	.section	.nv.global.init,"aw",@progbits
.nv.global.init:
	.type		$str,@object
	.size		$str,(.L_0 - $str)
$str:
        /*0000*/ 	.byte	0x75, 0x31, 0x5b, 0x25, 0x64, 0x2c, 0x25, 0x64, 0x5d, 0x3a, 0x20, 0x25, 0x2e, 0x33, 0x6c, 0x66
        /*0010*/ 	.byte	0x20, 0x20, 0x09, 0x00
.L_0:


//--------------------- .nv.shared.reserved.0     --------------------------
	.section	.nv.shared.reserved.0,"aw",@nobits
	.weak		__nv_reservedSMEM_offset_0_alias
	.size		__nv_reservedSMEM_offset_0_alias, 0, 64
	.other		__nv_reservedSMEM_offset_0_alias,@"STO_CUDA_RESERVED_SHARED STV_DEFAULT"
__nv_reservedSMEM_offset_0_alias:
	.zero		0
	.zero		64


//--------------------- .nv.constant0._Z13updateElementPdS_S_ --------------------------
	.section	.nv.constant0._Z13updateElementPdS_S_,"a",@progbits
	.sectionflags	@""
	.align	4
.nv.constant0._Z13updateElementPdS_S_:
	.zero		920


//--------------------- .nv.constant0._Z3fooPd    --------------------------
	.section	.nv.constant0._Z3fooPd,"a",@progbits
	.sectionflags	@""
	.align	4
.nv.constant0._Z3fooPd:
	.zero		904


//--------------------- SYMBOLS --------------------------

	.type		.nv.reservedSmem.offset0,@object
	.size		.nv.reservedSmem.offset0,0x4
	.type		vprintf,@function
